//
// Generated by NVIDIA NVVM Compiler
//
// Compiler Build ID: CL-36424714
// Cuda compilation tools, release 13.0, V13.0.88
// Based on NVVM 20.0.0
//

.version 9.0
.target sm_100
.address_size 64

	// .globl	_Z13writeBlockIdxPi

.visible .entry _Z13writeBlockIdxPi(
	.param .u64 .ptr .align 1 _Z13writeBlockIdxPi_param_0
)
{
	.reg .b32 	%r<2>;
	.reg .b64 	%rd<5>;

	ld.param.u64 	%rd1, [_Z13writeBlockIdxPi_param_0];
	cvta.to.global.u64 	%rd2, %rd1;
	mov.u32 	%r1, %ctaid.x;
	mul.wide.u32 	%rd3, %r1, 4;
	add.s64 	%rd4, %rd2, %rd3;
	st.global.u32 	[%rd4], %r1;
	ret;

}


// ===== COMPILED SASS (sm_100) =====

	.target	sm_100

	.elftype	@"ET_EXEC"


//--------------------- .note.nv.tkinfo           --------------------------
	.section	.note.nv.tkinfo,"",@"SHT_NOTE"
	.sectionflags	@"SHF_NOTE_NV_TKINFO"
	.tkinfo
        /*0018*/ 	.word	0x00000002
        /*0030*/ 	.string	""
        /*0030*/ 	.string	"ptxas"
        /*0030*/ 	.string	"Cuda compilation tools, release 13.0, V13.0.88"
        /*0030*/ 	.string	"Build cuda_13.0.r13.0/compiler.36424714_0"
        /*0030*/ 	.string	"-arch sm_100 -m 64 "



//--------------------- .note.nv.cuinfo           --------------------------
	.section	.note.nv.cuinfo,"",@"SHT_NOTE"
	.sectionflags	@"SHF_NOTE_NV_CUINFO"
        /*0018*/ 	.short	0x0002
        /*001a*/ 	.short	0x0064
        /*001c*/ 	.short	0x0082
	.zero		2


//--------------------- .nv.info                  --------------------------
	.section	.nv.info,"",@"SHT_CUDA_INFO"
	.align	4


	//----- nvinfo : EIATTR_REGCOUNT
	.align		4
        /*0000*/ 	.byte	0x04, 0x2f
        /*0002*/ 	.short	(.L_1 - .L_0)
	.align		4
.L_0:
        /*0004*/ 	.word	index@(_Z13writeBlockIdxPi)
        /*0008*/ 	.word	0x00000008


	//----- nvinfo : EIATTR_FRAME_SIZE
	.align		4
.L_1:
        /*000c*/ 	.byte	0x04, 0x11
        /*000e*/ 	.short	(.L_3 - .L_2)
	.align		4
.L_2:
        /*0010*/ 	.word	index@(_Z13writeBlockIdxPi)
        /*0014*/ 	.word	0x00000000


	//----- nvinfo : EIATTR_MIN_STACK_SIZE
	.align		4
.L_3:
        /*0018*/ 	.byte	0x04, 0x12
        /*001a*/ 	.short	(.L_5 - .L_4)
	.align		4
.L_4:
        /*001c*/ 	.word	index@(_Z13writeBlockIdxPi)
        /*0020*/ 	.word	0x00000000
.L_5:


//--------------------- .nv.compat                --------------------------
	.section	.nv.compat,"",@"SHT_CUDA_COMPAT_INFO"
	.align	4
        /*0000*/ 	.byte	0x02, 0x09, 0x00, 0x00, 0x02, 0x02, 0x01, 0x00, 0x02, 0x05, 0x05, 0x00, 0x03, 0x07, 0x01, 0x01
        /*0010*/ 	.byte	0x02, 0x03, 0x00, 0x00, 0x02, 0x06, 0x01, 0x00, 0x04, 0x0b, 0x08, 0x00, 0x09, 0x00, 0x00, 0x00
        /*0020*/ 	.byte	0x00, 0x00, 0x00, 0x00


//--------------------- .nv.info._Z13writeBlockIdxPi --------------------------
	.section	.nv.info._Z13writeBlockIdxPi,"",@"SHT_CUDA_INFO"
	.sectionflags	@""
	.align	4


	//----- nvinfo : EIATTR_CUDA_API_VERSION
	.align		4
        /*0000*/ 	.byte	0x04, 0x37
        /*0002*/ 	.short	(.L_7 - .L_6)
.L_6:
        /*0004*/ 	.word	0x00000082


	//----- nvinfo : EIATTR_KPARAM_INFO
	.align		4
.L_7:
        /*0008*/ 	.byte	0x04, 0x17
        /*000a*/ 	.short	(.L_9 - .L_8)
.L_8:
        /*000c*/ 	.word	0x00000000
        /*0010*/ 	.short	0x0000
        /*0012*/ 	.short	0x0000
        /*0014*/ 	.byte	0x00, 0xf5, 0x21, 0x00


	//----- nvinfo : EIATTR_SPARSE_MMA_MASK
	.align		4
.L_9:
        /*0018*/ 	.byte	0x03, 0x50
        /*001a*/ 	.short	0x0000


	//----- nvinfo : EIATTR_MAXREG_COUNT
	.align		4
        /*001c*/ 	.byte	0x03, 0x1b
        /*001e*/ 	.short	0x00ff


	//----- nvinfo : EIATTR_MERCURY_ISA_VERSION
	.align		4
        /*0020*/ 	.byte	0x03, 0x5f
        /*0022*/ 	.short	0x0101


	//----- nvinfo : EIATTR_VRC_CTA_INIT_COUNT
	.align		4
        /*0024*/ 	.byte	0x02, 0x4a
	.zero		1
	.zero		1


	//----- nvinfo : EIATTR_EXIT_INSTR_OFFSETS
	.align		4
        /*0028*/ 	.byte	0x04, 0x1c
        /*002a*/ 	.short	(.L_11 - .L_10)


	//   ....[0]....
.L_10:
        /*002c*/ 	.word	0x00000060


	//----- nvinfo : EIATTR_CBANK_PARAM_SIZE
	.align		4
.L_11:
        /*0030*/ 	.byte	0x03, 0x19
        /*0032*/ 	.short	0x0008


	//----- nvinfo : EIATTR_PARAM_CBANK
	.align		4
        /*0034*/ 	.byte	0x04, 0x0a
        /*0036*/ 	.short	(.L_13 - .L_12)
	.align		4
.L_12:
        /*0038*/ 	.word	index@(.nv.constant0._Z13writeBlockIdxPi)
        /*003c*/ 	.short	0x0380
        /*003e*/ 	.short	0x0008


	//----- nvinfo : EIATTR_SW_WAR
	.align		4
.L_13:
        /*0040*/ 	.byte	0x04, 0x36
        /*0042*/ 	.short	(.L_15 - .L_14)
.L_14:
        /*0044*/ 	.word	0x00000008
.L_15:


//--------------------- .nv.callgraph             --------------------------
	.section	.nv.callgraph,"",@"SHT_CUDA_CALLGRAPH"
	.align	4
	.sectionentsize	8
	.align		4
        /*0000*/ 	.word	0x00000000
	.align		4
        /*0004*/ 	.word	0xffffffff
	.align		4
        /*0008*/ 	.word	0x00000000
	.align		4
        /*000c*/ 	.word	0xfffffffe
	.align		4
        /*0010*/ 	.word	0x00000000
	.align		4
        /*0014*/ 	.word	0xfffffffd
	.align		4
        /*0018*/ 	.word	0x00000000
	.align		4
        /*001c*/ 	.word	0xfffffffc


//--------------------- .text._Z13writeBlockIdxPi --------------------------
	.section	.text._Z13writeBlockIdxPi,"ax",@progbits
	.align	128
        .global         _Z13writeBlockIdxPi
        .type           _Z13writeBlockIdxPi,@function
        .size           _Z13writeBlockIdxPi,(.L_x_1 - _Z13writeBlockIdxPi)
        .other          _Z13writeBlockIdxPi,@"STO_CUDA_ENTRY STV_DEFAULT"
_Z13writeBlockIdxPi:
.text._Z13writeBlockIdxPi:
[----:B------:R-:W-:Y:S01]  /*0000*/  LDC R1, c[0x0][0x37c] ;  /* 0x0000df00ff017b82 */ /* 0x000fe20000000800 */
[----:B------:R-:W0:Y:S07]  /*0010*/  S2R R5, SR_CTAID.X ;  /* 0x0000000000057919 */ /* 0x000e2e0000002500 */
[----:B------:R-:W0:Y:S01]  /*0020*/  LDC.64 R2, c[0x0][0x380] ;  /* 0x0000e000ff027b82 */ /* 0x000e220000000a00 */
[----:B------:R-:W1:Y:S01]  /*0030*/  LDCU.64 UR4, c[0x0][0x358] ;  /* 0x00006b00ff0477ac */ /* 0x000e620008000a00 */
[----:B0-----:R-:W-:-:S05]  /*0040*/  IMAD.WIDE.U32 R2, R5, 0x4, R2 ;  /* 0x0000000405027825 */ /* 0x001fca00078e0002 */
[----:B-1----:R-:W-:Y:S01]  /*0050*/  STG.E desc[UR4][R2.64], R5 ;  /* 0x0000000502007986 */ /* 0x002fe2000c101904 */
[----:B------:R-:W-:Y:S05]  /*0060*/  EXIT ;  /* 0x000000000000794d */ /* 0x000fea0003800000 */
.L_x_0:
[----:B------:R-:W-:-:S00]  /*0070*/  BRA `(.L_x_0) ;  /* 0xfffffffc00fc7947 */ /* 0x000fc0000383ffff */
[----:B------:R-:W-:-:S00]  /*0080*/  NOP ;  /* 0x0000000000007918 */ /* 0x000fc00000000000 */
[----:B------:R-:W-:-:S00]  /*0090*/  NOP ;  /* 0x0000000000007918 */ /* 0x000fc00000000000 */
[----:B------:R-:W-:-:S00]  /*00a0*/  NOP ;  /* 0x0000000000007918 */ /* 0x000fc00000000000 */
[----:B------:R-:W-:-:S00]  /*00b0*/  NOP ;  /* 0x0000000000007918 */ /* 0x000fc00000000000 */
[----:B------:R-:W-:-:S00]  /*00c0*/  NOP ;  /* 0x0000000000007918 */ /* 0x000fc00000000000 */
[----:B------:R-:W-:-:S00]  /*00d0*/  NOP ;  /* 0x0000000000007918 */ /* 0x000fc00000000000 */
[----:B------:R-:W-:-:S00]  /*00e0*/  NOP ;  /* 0x0000000000007918 */ /* 0x000fc00000000000 */
[----:B------:R-:W-:-:S00]  /*00f0*/  NOP ;  /* 0x0000000000007918 */ /* 0x000fc00000000000 */
.L_x_1:


//--------------------- .nv.shared.reserved.0     --------------------------
	.section	.nv.shared.reserved.0,"aw",@nobits
	.weak		__nv_reservedSMEM_offset_0_alias
	.size		__nv_reservedSMEM_offset_0_alias, 0, 64
	.other		__nv_reservedSMEM_offset_0_alias,@"STO_CUDA_RESERVED_SHARED STV_DEFAULT"
__nv_reservedSMEM_offset_0_alias:
	.zero		0
	.zero		64


//--------------------- .nv.constant0._Z13writeBlockIdxPi --------------------------
	.section	.nv.constant0._Z13writeBlockIdxPi,"a",@progbits
	.sectionflags	@""
	.align	4
.nv.constant0._Z13writeBlockIdxPi:
	.zero		904


//--------------------- SYMBOLS --------------------------

	.type		.nv.reservedSmem.offset0,@object
	.size		.nv.reservedSmem.offset0,0x4
